def gluon_mma(
    a_ptr,
    b_ptr,
    c_ptr,
    M: gl.constexpr,
    N: gl.constexpr,
    K: gl.constexpr,
    BLK_A: gl.constexpr,
    BLK_B: gl.constexpr,
    SHARED_A: gl.constexpr,
    SHARED_B: gl.constexpr,
    ACC_LAYOUT: gl.constexpr,
    TMEM_LAYOUT: gl.constexpr,
    USE_TCGEN05: gl.constexpr,
    IS_ASYNC: gl.constexpr,
):
    offs_m = gl.arange(0, M, layout=gl.SliceLayout(1, BLK_A))
    offs_ka = gl.arange(0, K, layout=gl.SliceLayout(0, BLK_A))
    offs_kb = gl.arange(0, K, layout=gl.SliceLayout(1, BLK_B))
    offs_n = gl.arange(0, N, layout=gl.SliceLayout(0, BLK_B))
    a = gl.load(a_ptr + offs_m[:, None] * K + offs_ka[None, :])
    b = gl.load(b_ptr + offs_kb[:, None] * N + offs_n[None, :])
    a_smem = gl.allocate_shared_memory(a.dtype, [M, K], SHARED_A, a)
    b_smem = gl.allocate_shared_memory(b.dtype, [K, N], SHARED_B, b)

    if USE_TCGEN05:
        fence_async_shared()
        bar = gl.allocate_shared_memory(gl.int64, [1], mbarrier.MBarrierLayout())
        mbarrier.init(bar, count=1)
        acc_tmem = allocate_tensor_memory(gl.float32, [M, N], TMEM_LAYOUT)
        tcgen05_mma(a_smem, b_smem, acc_tmem, use_acc=False)
        tcgen05_commit(bar)
        mbarrier.wait(bar, phase=0)
        mbarrier.invalidate(bar)
        acc = acc_tmem.load(ACC_LAYOUT)
    else:
        acc = gl.zeros([M, N], dtype=gl.float32, layout=ACC_LAYOUT)
        acc = hopper.warpgroup_mma(a_smem, b_smem, acc, is_async=IS_ASYNC)
        if IS_ASYNC:
            acc = hopper.warpgroup_mma_wait(num_outstanding=0, deps=[acc])

    out_layout: gl.constexpr = gl.BlockedLayout(
        [1, 1], [1, 32], [gl.num_warps(), 1], [1, 0]
    )
    acc = gl.convert_layout(acc, out_layout)
    offs_cm = gl.arange(0, M, layout=gl.SliceLayout(1, out_layout))
    offs_cn = gl.arange(0, N, layout=gl.SliceLayout(0, out_layout))
    gl.store(c_ptr + offs_cm[:, None] * N + offs_cn[None, :], acc)

# config = {"BLOCK_K": 16, "BLOCK_M": 128, "BLOCK_N": 256, "arch": "sm_90", "dtype": "fp16", "is_async": 0, "num_warps": 8}
# arch = sm_90


// ===== COMPILED SASS (sm_90a) =====

	.target	sm_90a

	.elftype	@"ET_EXEC"


//--------------------- .note.nv.tkinfo           --------------------------
	.section	.note.nv.tkinfo,"",@"SHT_NOTE"
	.sectionflags	@"SHF_NOTE_NV_TKINFO"
	.tkinfo
        /*0018*/ 	.word	0x00000002
        /*0030*/ 	.string	""
        /*0030*/ 	.string	"ptxas"
        /*0030*/ 	.string	"Cuda compilation tools, release 13.0, V13.0.88"
        /*0030*/ 	.string	"Build cuda_13.0.r13.0/compiler.36424714_0"
        /*0030*/ 	.string	"-v  -suppress-debug-info  -lineinfo  -arch sm_90a "



//--------------------- .note.nv.cuinfo           --------------------------
	.section	.note.nv.cuinfo,"",@"SHT_NOTE"
	.sectionflags	@"SHF_NOTE_NV_CUINFO"
        /*0018*/ 	.short	0x0002
        /*001a*/ 	.short	0x005a
        /*001c*/ 	.short	0x0082
	.zero		2


//--------------------- .nv.info                  --------------------------
	.section	.nv.info,"",@"SHT_CUDA_INFO"
	.align	4


	//----- nvinfo : EIATTR_REGCOUNT
	.align		4
        /*0000*/ 	.byte	0x04, 0x2f
        /*0002*/ 	.short	(.L_1 - .L_0)
	.align		4
.L_0:
        /*0004*/ 	.word	index@(gluon_mma)
        /*0008*/ 	.word	0x000000ba


	//----- nvinfo : EIATTR_FRAME_SIZE
	.align		4
.L_1:
        /*000c*/ 	.byte	0x04, 0x11
        /*000e*/ 	.short	(.L_3 - .L_2)
	.align		4
.L_2:
        /*0010*/ 	.word	index@(gluon_mma)
        /*0014*/ 	.word	0x00000000


	//----- nvinfo : EIATTR_MIN_STACK_SIZE
	.align		4
.L_3:
        /*0018*/ 	.byte	0x04, 0x12
        /*001a*/ 	.short	(.L_5 - .L_4)
	.align		4
.L_4:
        /*001c*/ 	.word	index@(gluon_mma)
        /*0020*/ 	.word	0x00000000
.L_5:


//--------------------- .nv.compat                --------------------------
	.section	.nv.compat,"",@"SHT_CUDA_COMPAT_INFO"
	.align	4
        /*0000*/ 	.byte	0x02, 0x09, 0x01, 0x00, 0x02, 0x02, 0x04, 0x00, 0x02, 0x05, 0x05, 0x00, 0x03, 0x07, 0x01, 0x01
        /*0010*/ 	.byte	0x02, 0x03, 0x00, 0x00, 0x02, 0x06, 0x01, 0x00, 0x04, 0x0b, 0x08, 0x00, 0x00, 0x00, 0x00, 0x00
        /*0020*/ 	.byte	0x00, 0x00, 0x00, 0x00


//--------------------- .nv.info.gluon_mma        --------------------------
	.section	.nv.info.gluon_mma,"",@"SHT_CUDA_INFO"
	.sectionflags	@""
	.align	4


	//----- nvinfo : EIATTR_CUDA_API_VERSION
	.align		4
        /*0000*/ 	.byte	0x04, 0x37
        /*0002*/ 	.short	(.L_7 - .L_6)
.L_6:
        /*0004*/ 	.word	0x00000082


	//----- nvinfo : EIATTR_KPARAM_INFO
	.align		4
.L_7:
        /*0008*/ 	.byte	0x04, 0x17
        /*000a*/ 	.short	(.L_9 - .L_8)
.L_8:
        /*000c*/ 	.word	0x00000000
        /*0010*/ 	.short	0x0004
        /*0012*/ 	.short	0x0020
        /*0014*/ 	.byte	0x00, 0xf4, 0x21, 0x00


	//----- nvinfo : EIATTR_KPARAM_INFO
	.align		4
.L_9:
        /*0018*/ 	.byte	0x04, 0x17
        /*001a*/ 	.short	(.L_11 - .L_10)
.L_10:
        /*001c*/ 	.word	0x00000000
        /*0020*/ 	.short	0x0003
        /*0022*/ 	.short	0x0018
        /*0024*/ 	.byte	0x00, 0xf4, 0x21, 0x00


	//----- nvinfo : EIATTR_KPARAM_INFO
	.align		4
.L_11:
        /*0028*/ 	.byte	0x04, 0x17
        /*002a*/ 	.short	(.L_13 - .L_12)
.L_12:
        /*002c*/ 	.word	0x00000000
        /*0030*/ 	.short	0x0002
        /*0032*/ 	.short	0x0010
        /*0034*/ 	.byte	0x00, 0xf4, 0x21, 0x00


	//----- nvinfo : EIATTR_KPARAM_INFO
	.align		4
.L_13:
        /*0038*/ 	.byte	0x04, 0x17
        /*003a*/ 	.short	(.L_15 - .L_14)
.L_14:
        /*003c*/ 	.word	0x00000000
        /*0040*/ 	.short	0x0001
        /*0042*/ 	.short	0x0008
        /*0044*/ 	.byte	0x00, 0xf4, 0x21, 0x00


	//----- nvinfo : EIATTR_KPARAM_INFO
	.align		4
.L_15:
        /*0048*/ 	.byte	0x04, 0x17
        /*004a*/ 	.short	(.L_17 - .L_16)
.L_16:
        /*004c*/ 	.word	0x00000000
        /*0050*/ 	.short	0x0000
        /*0052*/ 	.short	0x0000
        /*0054*/ 	.byte	0x00, 0xf4, 0x21, 0x00


	//----- nvinfo : EIATTR_SPARSE_MMA_MASK
	.align		4
.L_17:
        /*0058*/ 	.byte	0x03, 0x50
        /*005a*/ 	.short	0x0000


	//----- nvinfo : EIATTR_MAXREG_COUNT
	.align		4
        /*005c*/ 	.byte	0x03, 0x1b
        /*005e*/ 	.short	0x00ff


	//----- nvinfo : EIATTR_NUM_BARRIERS
	.align		4
        /*0060*/ 	.byte	0x02, 0x4c
        /*0062*/ 	.byte	0x01
	.zero		1


	//----- nvinfo : EIATTR_MERCURY_ISA_VERSION
	.align		4
        /*0064*/ 	.byte	0x03, 0x5f
        /*0066*/ 	.short	0x0101


	//----- nvinfo : EIATTR_EXIT_INSTR_OFFSETS
	.align		4
        /*0068*/ 	.byte	0x04, 0x1c
        /*006a*/ 	.short	(.L_19 - .L_18)


	//   ....[0]....
.L_18:
        /*006c*/ 	.word	0x00002550


	//----- nvinfo : EIATTR_REQNTID
	.align		4
.L_19:
        /*0070*/ 	.byte	0x04, 0x10
        /*0072*/ 	.short	(.L_21 - .L_20)
.L_20:
        /*0074*/ 	.word	0x00000100
        /*0078*/ 	.word	0x00000001
        /*007c*/ 	.word	0x00000001


	//----- nvinfo : EIATTR_CBANK_PARAM_SIZE
	.align		4
.L_21:
        /*0080*/ 	.byte	0x03, 0x19
        /*0082*/ 	.short	0x0028


	//----- nvinfo : EIATTR_PARAM_CBANK
	.align		4
        /*0084*/ 	.byte	0x04, 0x0a
        /*0086*/ 	.short	(.L_23 - .L_22)
	.align		4
.L_22:
        /*0088*/ 	.word	index@(.nv.constant0.gluon_mma)
        /*008c*/ 	.short	0x0210
        /*008e*/ 	.short	0x0028


	//----- nvinfo : EIATTR_SW_WAR
	.align		4
.L_23:
        /*0090*/ 	.byte	0x04, 0x36
        /*0092*/ 	.short	(.L_25 - .L_24)
.L_24:
        /*0094*/ 	.word	0x00000008
.L_25:


//--------------------- .nv.callgraph             --------------------------
	.section	.nv.callgraph,"",@"SHT_CUDA_CALLGRAPH"
	.align	4
	.sectionentsize	8
	.align		4
        /*0000*/ 	.word	0x00000000
	.align		4
        /*0004*/ 	.word	0xffffffff
	.align		4
        /*0008*/ 	.word	0x00000000
	.align		4
        /*000c*/ 	.word	0xfffffffe
	.align		4
        /*0010*/ 	.word	0x00000000
	.align		4
        /*0014*/ 	.word	0xfffffffd
	.align		4
        /*0018*/ 	.word	0x00000000
	.align		4
        /*001c*/ 	.word	0xfffffffc


//--------------------- .text.gluon_mma           --------------------------
	.section	.text.gluon_mma,"ax",@progbits
	.align	128
        .global         gluon_mma
        .type           gluon_mma,@function
        .size           gluon_mma,(.L_x_1 - gluon_mma)
        .other          gluon_mma,@"STO_CUDA_ENTRY STV_DEFAULT"
gluon_mma:
.text.gluon_mma:
[----:B------:R-:W-:Y:S01]  /*0000*/  LDC R1, c[0x0][0x28] ;  /* 0x00000a00ff017b82 */ /* 0x000fe20000000800 */
[----:B------:R-:W0:Y:S01]  /*0010*/  S2R R44, SR_TID.X ;  /* 0x00000000002c7919 */ /* 0x000e220000002100 */
[----:B------:R-:W-:Y:S01]  /*0020*/  ULDC.64 UR4, c[0x0][0x210] ;  /* 0x0000840000047ab9 */ /* 0x000fe20000000a00 */
[----:B------:R-:W-:-:S05]  /*0030*/  ULDC.64 UR10, c[0x0][0x208] ;  /* 0x00008200000a7ab9 */ /* 0x000fca0000000a00 */
[----:B------:R-:W1:Y:S01]  /*0040*/  LDC.64 R34, c[0x0][0x218] ;  /* 0x00008600ff227b82 */ /* 0x000e620000000a00 */
[----:B0-----:R-:W-:Y:S02]  /*0050*/  SHF.R.U32.HI R0, RZ, 0x5, R44 ;  /* 0x00000005ff007819 */ /* 0x001fe4000001162c */
[----:B------:R-:W-:Y:S02]  /*0060*/  LOP3.LUT R175, R44, 0xe0, RZ, 0xc0, !PT ;  /* 0x000000e02caf7812 */ /* 0x000fe400078ec0ff */
[----:B------:R-:W-:Y:S02]  /*0070*/  SGXT.U32 R0, R0, 0x3 ;  /* 0x000000030000781a */ /* 0x000fe40000000000 */
[----:B------:R-:W-:Y:S02]  /*0080*/  IADD3 R2, P0, R175, UR4, RZ ;  /* 0x00000004af027c10 */ /* 0x000fe4000ff1e0ff */
[C---:B------:R-:W-:Y:S02]  /*0090*/  LOP3.LUT R179, R0.reuse, 0x10, RZ, 0xfc, !PT ;  /* 0x0000001000b37812 */ /* 0x040fe400078efcff */
[----:B------:R-:W-:Y:S01]  /*00a0*/  LOP3.LUT R181, R0, 0x8, RZ, 0xfc, !PT ;  /* 0x0000000800b57812 */ /* 0x000fe200078efcff */
[----:B------:R-:W-:Y:S01]  /*00b0*/  IMAD.X R3, RZ, RZ, UR5, P0 ;  /* 0x00000005ff037e24 */ /* 0x000fe200080e06ff */
[C---:B------:R-:W-:Y:S01]  /*00c0*/  LEA R6, P2, R179.reuse, UR4, 0x5 ;  /* 0x00000004b3067c11 */ /* 0x040fe2000f8428ff */
[----:B------:R-:W-:Y:S01]  /*00d0*/  IMAD.SHL.U32 R7, R179, 0x10, RZ ;  /* 0x00000010b3077824 */ /* 0x000fe200078e00ff */
[C---:B------:R-:W-:Y:S01]  /*00e0*/  LEA R4, P1, R181.reuse, UR4, 0x5 ;  /* 0x00000004b5047c11 */ /* 0x040fe2000f8228ff */
[----:B------:R-:W-:Y:S01]  /*00f0*/  IMAD.SHL.U32 R5, R181, 0x10, RZ ;  /* 0x00000010b5057824 */ /* 0x000fe200078e00ff */
[----:B------:R-:W-:-:S02]  /*0100*/  LOP3.LUT R17, R44, 0xf, RZ, 0xc0, !PT ;  /* 0x0000000f2c117812 */ /* 0x000fc400078ec0ff */
[----:B------:R-:W-:Y:S02]  /*0110*/  LEA.HI.X R7, R7, UR5, RZ, 0x1, P2 ;  /* 0x0000000507077c11 */ /* 0x000fe400090f0cff */
[----:B------:R-:W-:Y:S01]  /*0120*/  LEA.HI.X R5, R5, UR5, RZ, 0x1, P1 ;  /* 0x0000000505057c11 */ /* 0x000fe200088f0cff */
[C---:B------:R-:W-:Y:S01]  /*0130*/  IMAD.WIDE.U32 R2, R17.reuse, 0x2, R2 ;  /* 0x0000000211027825 */ /* 0x040fe200078e0002 */
[C---:B------:R-:W-:Y:S02]  /*0140*/  LOP3.LUT R171, R0.reuse, 0x28, RZ, 0xfc, !PT ;  /* 0x0000002800ab7812 */ /* 0x040fe400078efcff */
[C---:B------:R-:W-:Y:S01]  /*0150*/  LOP3.LUT R173, R0.reuse, 0x20, RZ, 0xfc, !PT ;  /* 0x0000002000ad7812 */ /* 0x040fe200078efcff */
[C---:B------:R-:W-:Y:S01]  /*0160*/  IMAD.WIDE.U32 R6, R17.reuse, 0x2, R6 ;  /* 0x0000000211067825 */ /* 0x040fe200078e0006 */
[C---:B------:R-:W-:Y:S01]  /*0170*/  LOP3.LUT R177, R0.reuse, 0x18, RZ, 0xfc, !PT ;  /* 0x0000001800b17812 */ /* 0x040fe200078efcff */
[----:B------:R0:W2:Y:S02]  /*0180*/  LDG.E.U16 R16, desc[UR10][R2.64] ;  /* 0x0000000a02107981 */ /* 0x0000a4000c1e1500 */
[----:B------:R-:W-:Y:S01]  /*0190*/  IMAD.WIDE.U32 R4, R17, 0x2, R4 ;  /* 0x0000000211047825 */ /* 0x000fe200078e0004 */
[C---:B------:R-:W-:Y:S01]  /*01a0*/  LOP3.LUT R169, R0.reuse, 0x30, RZ, 0xfc, !PT ;  /* 0x0000003000a97812 */ /* 0x040fe200078efcff */
[----:B------:R3:W4:Y:S01]  /*01b0*/  LDG.E.U16 R20, desc[UR10][R6.64] ;  /* 0x0000000a06147981 */ /* 0x000722000c1e1500 */
[----:B------:R-:W-:Y:S01]  /*01c0*/  LOP3.LUT R167, R0, 0x38, RZ, 0xfc, !PT ;  /* 0x0000003800a77812 */ /* 0x000fe200078efcff */
[----:B------:R-:W-:Y:S01]  /*01d0*/  IMAD.SHL.U32 R11, R173, 0x10, RZ ;  /* 0x00000010ad0b7824 */ /* 0x000fe200078e00ff */
[----:B------:R-:W-:Y:S01]  /*01e0*/  SHF.L.U32 R9, R177, 0x4, RZ ;  /* 0x00000004b1097819 */ /* 0x000fe200000006ff */
[----:B------:R5:W4:Y:S01]  /*01f0*/  LDG.E.U16 R18, desc[UR10][R4.64] ;  /* 0x0000000a04127981 */ /* 0x000b22000c1e1500 */
[----:B0-----:R-:W-:Y:S01]  /*0200*/  IMAD.SHL.U32 R2, R171, 0x10, RZ ;  /* 0x00000010ab027824 */ /* 0x001fe200078e00ff */
[----:B------:R-:W-:-:S02]  /*0210*/  LEA R8, P0, R177, UR4, 0x5 ;  /* 0x00000004b1087c11 */ /* 0x000fc4000f8028ff */
[----:B------:R-:W-:Y:S02]  /*0220*/  LEA R10, P1, R173, UR4, 0x5 ;  /* 0x00000004ad0a7c11 */ /* 0x000fe4000f8228ff */
[----:B---3--:R-:W-:Y:S01]  /*0230*/  LEA R6, P2, R171, UR4, 0x5 ;  /* 0x00000004ab067c11 */ /* 0x008fe2000f8428ff */
[----:B------:R-:W-:Y:S01]  /*0240*/  IMAD.SHL.U32 R3, R169, 0x10, RZ ;  /* 0x00000010a9037824 */ /* 0x000fe200078e00ff */
[C---:B------:R-:W-:Y:S02]  /*0250*/  LEA R14, P4, R167.reuse, UR4, 0x5 ;  /* 0x00000004a70e7c11 */ /* 0x040fe4000f8828ff */
[----:B-----5:R-:W-:Y:S02]  /*0260*/  SHF.L.U32 R4, R167, 0x4, RZ ;  /* 0x00000004a7047819 */ /* 0x020fe400000006ff */
[----:B------:R-:W-:Y:S02]  /*0270*/  LEA.HI.X R7, R2, UR5, RZ, 0x1, P2 ;  /* 0x0000000502077c11 */ /* 0x000fe400090f0cff */
[----:B------:R-:W-:-:S02]  /*0280*/  LEA R12, P3, R169, UR4, 0x5 ;  /* 0x00000004a90c7c11 */ /* 0x000fc4000f8628ff */
[----:B------:R-:W-:Y:S02]  /*0290*/  LEA.HI.X R9, R9, UR5, RZ, 0x1, P0 ;  /* 0x0000000509097c11 */ /* 0x000fe400080f0cff */
[----:B------:R-:W-:Y:S02]  /*02a0*/  LEA.HI.X R11, R11, UR5, RZ, 0x1, P1 ;  /* 0x000000050b0b7c11 */ /* 0x000fe400088f0cff */
[----:B------:R-:W-:Y:S01]  /*02b0*/  LEA.HI.X R15, R4, UR5, RZ, 0x1, P4 ;  /* 0x00000005040f7c11 */ /* 0x000fe2000a0f0cff */
[----:B------:R-:W-:Y:S01]  /*02c0*/  IMAD.WIDE.U32 R6, R17, 0x2, R6 ;  /* 0x0000000211067825 */ /* 0x000fe200078e0006 */
[----:B------:R-:W-:Y:S02]  /*02d0*/  LEA.HI.X R13, R3, UR5, RZ, 0x1, P3 ;  /* 0x00000005030d7c11 */ /* 0x000fe400098f0cff */
[C---:B------:R-:W-:Y:S01]  /*02e0*/  LOP3.LUT R163, R0.reuse, 0x50, RZ, 0xfc, !PT ;  /* 0x0000005000a37812 */ /* 0x040fe200078efcff */
[C---:B------:R-:W-:Y:S01]  /*02f0*/  IMAD.WIDE.U32 R2, R17.reuse, 0x2, R8 ;  /* 0x0000000211027825 */ /* 0x040fe200078e0008 */
[C---:B------:R-:W-:Y:S01]  /*0300*/  LOP3.LUT R165, R0.reuse, 0x40, RZ, 0xfc, !PT ;  /* 0x0000004000a57812 */ /* 0x040fe200078efcff */
[----:B------:R0:W3:Y:S01]  /*0310*/  LDG.E.U16 R22, desc[UR10][R6.64] ;  /* 0x0000000a06167981 */ /* 0x0000e2000c1e1500 */
[C---:B------:R-:W-:Y:S01]  /*0320*/  LOP3.LUT R155, R0.reuse, 0x48, RZ, 0xfc, !PT ;  /* 0x00000048009b7812 */ /* 0x040fe200078efcff */
[----:B------:R-:W-:Y:S01]  /*0330*/  IMAD.WIDE.U32 R4, R17, 0x2, R10 ;  /* 0x0000000211047825 */ /* 0x000fe200078e000a */
[----:B------:R-:W-:-:S03]  /*0340*/  LOP3.LUT R159, R0, 0x60, RZ, 0xfc, !PT ;  /* 0x00000060009f7812 */ /* 0x000fc600078efcff */
[----:B------:R-:W-:Y:S01]  /*0350*/  IMAD.WIDE.U32 R10, R17, 0x2, R14 ;  /* 0x00000002110a7825 */ /* 0x000fe200078e000e */
[----:B------:R5:W3:Y:S03]  /*0360*/  LDG.E.U16 R21, desc[UR10][R4.64] ;  /* 0x0000000a04157981 */ /* 0x000ae6000c1e1500 */
[C---:B0-----:R-:W-:Y:S01]  /*0370*/  IMAD.SHL.U32 R7, R163.reuse, 0x10, RZ ;  /* 0x00000010a3077824 */ /* 0x041fe200078e00ff */
[----:B------:R0:W3:Y:S01]  /*0380*/  LDG.E.U16 R14, desc[UR10][R2.64] ;  /* 0x0000000a020e7981 */ /* 0x0000e2000c1e1500 */
[----:B------:R-:W-:-:S03]  /*0390*/  LEA R6, P2, R163, UR4, 0x5 ;  /* 0x00000004a3067c11 */ /* 0x000fc6000f8428ff */
[----:B------:R1:W3:Y:S01]  /*03a0*/  LDG.E.U16 R24, desc[UR10][R10.64] ;  /* 0x0000000a0a187981 */ /* 0x0002e2000c1e1500 */
[C---:B-----5:R-:W-:Y:S01]  /*03b0*/  IMAD.SHL.U32 R5, R155.reuse, 0x10, RZ ;  /* 0x000000109b057824 */ /* 0x060fe200078e00ff */
[----:B------:R-:W-:Y:S01]  /*03c0*/  LEA R4, P1, R155, UR4, 0x5 ;  /* 0x000000049b047c11 */ /* 0x000fe2000f8228ff */
[C---:B0-----:R-:W-:Y:S01]  /*03d0*/  IMAD.SHL.U32 R3, R165.reuse, 0x10, RZ ;  /* 0x00000010a5037824 */ /* 0x041fe200078e00ff */
[----:B------:R-:W-:Y:S01]  /*03e0*/  LEA R2, P0, R165, UR4, 0x5 ;  /* 0x00000004a5027c11 */ /* 0x000fe2000f8028ff */
[C---:B-1----:R-:W-:Y:S01]  /*03f0*/  IMAD.SHL.U32 R11, R159.reuse, 0x10, RZ ;  /* 0x000000109f0b7824 */ /* 0x042fe200078e00ff */
[----:B------:R-:W-:Y:S02]  /*0400*/  LEA R10, P4, R159, UR4, 0x5 ;  /* 0x000000049f0a7c11 */ /* 0x000fe4000f8828ff */
[----:B------:R-:W-:Y:S01]  /*0410*/  LEA.HI.X R7, R7, UR5, RZ, 0x1, P2 ;  /* 0x0000000507077c11 */ /* 0x000fe200090f0cff */
[----:B------:R-:W-:Y:S01]  /*0420*/  IMAD.WIDE.U32 R8, R17, 0x2, R12 ;  /* 0x0000000211087825 */ /* 0x000fe200078e000c */
[----:B------:R-:W-:-:S02]  /*0430*/  LEA.HI.X R3, R3, UR5, RZ, 0x1, P0 ;  /* 0x0000000503037c11 */ /* 0x000fc400080f0cff */
[----:B------:R-:W-:Y:S02]  /*0440*/  LEA.HI.X R5, R5, UR5, RZ, 0x1, P1 ;  /* 0x0000000505057c11 */ /* 0x000fe400088f0cff */
[----:B------:R-:W-:Y:S01]  /*0450*/  LEA.HI.X R11, R11, UR5, RZ, 0x1, P4 ;  /* 0x000000050b0b7c11 */ /* 0x000fe2000a0f0cff */
[C---:B------:R-:W-:Y:S01]  /*0460*/  IMAD.WIDE.U32 R6, R17.reuse, 0x2, R6 ;  /* 0x0000000211067825 */ /* 0x040fe200078e0006 */
[C---:B------:R-:W-:Y:S01]  /*0470*/  LOP3.LUT R161, R0.reuse, 0x58, RZ, 0xfc, !PT ;  /* 0x0000005800a17812 */ /* 0x040fe200078efcff */
[----:B------:R0:W5:Y:S01]  /*0480*/  LDG.E.U16 R23, desc[UR10][R8.64] ;  /* 0x0000000a08177981 */ /* 0x000162000c1e1500 */
[C---:B------:R-:W-:Y:S01]  /*0490*/  LOP3.LUT R157, R0.reuse, 0x68, RZ, 0xfc, !PT ;  /* 0x00000068009d7812 */ /* 0x040fe200078efcff */
[C---:B------:R-:W-:Y:S01]  /*04a0*/  IMAD.WIDE.U32 R2, R17.reuse, 0x2, R2 ;  /* 0x0000000211027825 */ /* 0x040fe200078e0002 */
[C---:B------:R-:W-:Y:S01]  /*04b0*/  LOP3.LUT R15, R0.reuse, 0x78, RZ, 0xfc, !PT ;  /* 0x00000078000f7812 */ /* 0x040fe200078efcff */
[----:B------:R1:W5:Y:S02]  /*04c0*/  LDG.E.U16 R27, desc[UR10][R6.64] ;  /* 0x0000000a061b7981 */ /* 0x000364000c1e1500 */
[----:B------:R-:W-:Y:S01]  /*04d0*/  IMAD.WIDE.U32 R4, R17, 0x2, R4 ;  /* 0x0000000211047825 */ /* 0x000fe200078e0004 */
[----:B------:R-:W-:Y:S01]  /*04e0*/  LOP3.LUT R153, R0, 0x70, RZ, 0xfc, !PT ;  /* 0x0000007000997812 */ /* 0x000fe200078efcff */
[----:B------:R1:W5:Y:S01]  /*04f0*/  LDG.E.U16 R25, desc[UR10][R2.64] ;  /* 0x0000000a02197981 */ /* 0x000362000c1e1500 */
[----:B0-----:R-:W-:Y:S01]  /*0500*/  SHF.L.U32 R9, R161, 0x4, RZ ;  /* 0x00000004a1097819 */ /* 0x001fe200000006ff */
[----:B------:R-:W-:Y:S01]  /*0510*/  IMAD.WIDE.U32 R10, R17, 0x2, R10 ;  /* 0x00000002110a7825 */ /* 0x000fe200078e000a */
[----:B------:R-:W-:Y:S01]  /*0520*/  LEA R8, P3, R161, UR4, 0x5 ;  /* 0x00000004a1087c11 */ /* 0x000fe2000f8628ff */
[----:B------:R0:W5:Y:S01]  /*0530*/  LDG.E.U16 R26, desc[UR10][R4.64] ;  /* 0x0000000a041a7981 */ /* 0x000162000c1e1500 */
[----:B-1----:R-:W-:Y:S01]  /*0540*/  LEA R6, P2, R15, UR4, 0x5 ;  /* 0x000000040f067c11 */ /* 0x002fe2000f8428ff */
[----:B------:R-:W-:Y:S01]  /*0550*/  IMAD.SHL.U32 R0, R157, 0x10, RZ ;  /* 0x000000109d007824 */ /* 0x000fe200078e00ff */
[----:B------:R-:W-:Y:S01]  /*0560*/  LEA.HI.X R9, R9, UR5, RZ, 0x1, P3 ;  /* 0x0000000509097c11 */ /* 0x000fe200098f0cff */
[----:B------:R-:W-:Y:S01]  /*0570*/  IMAD.SHL.U32 R7, R15, 0x10, RZ ;  /* 0x000000100f077824 */ /* 0x000fe200078e00ff */
[----:B------:R-:W-:Y:S01]  /*0580*/  LEA R2, P0, R157, UR4, 0x5 ;  /* 0x000000049d027c11 */ /* 0x000fe2000f8028ff */
[----:B------:R1:W5:Y:S01]  /*0590*/  LDG.E.U16 R29, desc[UR10][R10.64] ;  /* 0x0000000a0a1d7981 */ /* 0x000362000c1e1500 */
[C---:B------:R-:W-:Y:S01]  /*05a0*/  IMAD.SHL.U32 R30, R175.reuse, 0x8, RZ ;  /* 0x00000008af1e7824 */ /* 0x040fe200078e00ff */
[----:B------:R-:W-:Y:S01]  /*05b0*/  LEA R12, P3, R175, R34, 0x4 ;  /* 0x00000022af0c7211 */ /* 0x000fe200078620ff */
[----:B------:R-:W-:Y:S01]  /*05c0*/  IMAD.SHL.U32 R32, R181, 0x100, RZ ;  /* 0x00000100b5207824 */ /* 0x000fe200078e00ff */
[----:B0-----:R-:W-:-:S02]  /*05d0*/  SHF.L.U32 R5, R153, 0x4, RZ ;  /* 0x0000000499057819 */ /* 0x001fc400000006ff */
[----:B------:R-:W-:Y:S01]  /*05e0*/  LEA R4, P1, R153, UR4, 0x5 ;  /* 0x0000000499047c11 */ /* 0x000fe2000f8228ff */
[----:B------:R-:W-:Y:S01]  /*05f0*/  IMAD.WIDE.U32 R8, R17, 0x2, R8 ;  /* 0x0000000211087825 */ /* 0x000fe200078e0008 */
[----:B------:R-:W-:Y:S02]  /*0600*/  LEA.HI.X R3, R0, UR5, RZ, 0x1, P0 ;  /* 0x0000000500037c11 */ /* 0x000fe400080f0cff */
[----:B-1----:R-:W-:Y:S02]  /*0610*/  LEA R10, P4, R181, R34, 0x9 ;  /* 0x00000022b50a7211 */ /* 0x002fe400078848ff */
[----:B------:R-:W-:Y:S01]  /*0620*/  LEA.HI.X R5, R5, UR5, RZ, 0x1, P1 ;  /* 0x0000000505057c11 */ /* 0x000fe200088f0cff */
[----:B------:R0:W5:Y:S01]  /*0630*/  LDG.E.U16 R28, desc[UR10][R8.64] ;  /* 0x0000000a081c7981 */ /* 0x000162000c1e1500 */
[----:B------:R-:W-:Y:S02]  /*0640*/  LEA.HI.X R7, R7, UR5, RZ, 0x1, P2 ;  /* 0x0000000507077c11 */ /* 0x000fe400090f0cff */
[----:B------:R-:W-:-:S02]  /*0650*/  LEA.HI.X R13, R30, R35, RZ, 0x1, P3 ;  /* 0x000000231e0d7211 */ /* 0x000fc400018f0cff */
[----:B------:R-:W-:Y:S02]  /*0660*/  LEA.HI.X R11, R32, R35, RZ, 0x1, P4 ;  /* 0x00000023200b7211 */ /* 0x000fe400020f0cff */
[----:B------:R-:W-:Y:S01]  /*0670*/  LOP3.LUT R19, R44, 0x1f, RZ, 0xc0, !PT ;  /* 0x0000001f2c137812 */ /* 0x000fe200078ec0ff */
[----:B------:R-:W-:-:S04]  /*0680*/  IMAD.WIDE.U32 R2, R17, 0x2, R2 ;  /* 0x0000000211027825 */ /* 0x000fc800078e0002 */
[C---:B------:R-:W-:Y:S02]  /*0690*/  IMAD.WIDE.U32 R4, R17.reuse, 0x2, R4 ;  /* 0x0000000211047825 */ /* 0x040fe400078e0004 */
[----:B------:R-:W5:Y:S02]  /*06a0*/  LDG.E.U16 R2, desc[UR10][R2.64] ;  /* 0x0000000a02027981 */ /* 0x000f64000c1e1500 */
[----:B------:R-:W-:Y:S02]  /*06b0*/  IMAD.WIDE.U32 R6, R17, 0x2, R6 ;  /* 0x0000000211067825 */ /* 0x000fe400078e0006 */
[----:B------:R-:W5:Y:S02]  /*06c0*/  LDG.E.U16 R4, desc[UR10][R4.64] ;  /* 0x0000000a04047981 */ /* 0x000f64000c1e1500 */
[C---:B0-----:R-:W-:Y:S02]  /*06d0*/  IMAD.WIDE.U32 R8, R19.reuse, 0x2, R12 ;  /* 0x0000000213087825 */ /* 0x041fe400078e000c */
[----:B------:R-:W5:Y:S02]  /*06e0*/  LDG.E.U16 R6, desc[UR10][R6.64] ;  /* 0x0000000a06067981 */ /* 0x000f64000c1e1500 */
[----:B------:R-:W-:-:S02]  /*06f0*/  IMAD.WIDE.U32 R10, R19, 0x2, R10 ;  /* 0x00000002130a7825 */ /* 0x000fc400078e000a */
[----:B------:R-:W5:Y:S04]  /*0700*/  LDG.E.U16 R12, desc[UR10][R8.64] ;  /* 0x0000000a080c7981 */ /* 0x000f68000c1e1500 */
        /* <DEDUP_REMOVED lines=10> */
[----:B------:R0:W5:Y:S04]  /*07b0*/  LDG.E.U16 R34, desc[UR10][R8.64+0x1c0] ;  /* 0x0001c00a08227981 */ /* 0x000168000c1e1500 */
[----:B------:R-:W5:Y:S04]  /*07c0*/  LDG.E.U16 R36, desc[UR10][R10.64+0x40] ;  /* 0x0000400a0a247981 */ /* 0x000f68000c1e1500 */
[----:B------:R-:W5:Y:S04]  /*07d0*/  LDG.E.U16 R38, desc[UR10][R10.64+0xc0] ;  /* 0x0000c00a0a267981 */ /* 0x000f68000c1e1500 */
[----:B------:R-:W5:Y:S04]  /*07e0*/  LDG.E.U16 R40, desc[UR10][R10.64+0x140] ;  /* 0x0001400a0a287981 */ /* 0x000f68000c1e1500 */
[----:B------:R1:W5:Y:S01]  /*07f0*/  LDG.E.U16 R42, desc[UR10][R10.64+0x1c0] ;  /* 0x0001c00a0a2a7981 */ /* 0x000362000c1e1500 */
[----:B------:R-:W1:Y:S01]  /*0800*/  S2UR UR8, SR_CgaCtaId ;  /* 0x00000000000879c3 */ /* 0x000e620000008800 */
[----:B------:R-:W-:-:S02]  /*0810*/  LOP3.LUT R0, R44, 0x60, RZ, 0xc0, !PT ;  /* 0x000000602c007812 */ /* 0x000fc400078ec0ff */
[----:B------:R-:W-:Y:S01]  /*0820*/  SHF.R.S32.HI R43, RZ, 0x7, R44 ;  /* 0x00000007ff2b7819 */ /* 0x000fe2000001142c */
[C---:B0-----:R-:W-:Y:S02]  /*0830*/  IMAD.SHL.U32 R8, R44.reuse, 0x200, RZ ;  /* 0x000002002c087824 */ /* 0x041fe400078e00ff */
[----:B------:R-:W-:Y:S01]  /*0840*/  IMAD R17, R17, 0x2, R0 ;  /* 0x0000000211117824 */ /* 0x000fe200078e0200 */
[----:B------:R-:W-:Y:S02]  /*0850*/  SGXT R0, R43, 0x1 ;  /* 0x000000012b00781a */ /* 0x000fe40000000200 */
[C---:B------:R-:W-:Y:S02]  /*0860*/  SHF.L.U32 R43, R44.reuse, 0x5, RZ ;  /* 0x000000052c2b7819 */ /* 0x040fe400000006ff */
[----:B------:R-:W-:Y:S01]  /*0870*/  LOP3.LUT R17, R17, 0x90, R0, 0x78, !PT ;  /* 0x0000009011117812 */ /* 0x000fe200078e7800 */
[----:B------:R-:W-:Y:S01]  /*0880*/  IMAD.SHL.U32 R0, R44, 0x10, RZ ;  /* 0x000000102c007824 */ /* 0x000fe200078e00ff */
[----:B------:R-:W-:-:S02]  /*0890*/  LOP3.LUT R43, R43, 0x60, RZ, 0xc0, !PT ;  /* 0x000000602b2b7812 */ /* 0x000fc400078ec0ff */
[----:B------:R-:W-:Y:S02]  /*08a0*/  LOP3.LUT R9, R8, 0x3000, RZ, 0xc0, !PT ;  /* 0x0000300008097812 */ /* 0x000fe400078ec0ff */
[--C-:B------:R-:W-:Y:S02]  /*08b0*/  SHF.R.S32.HI R8, RZ, 0x5, R44.reuse ;  /* 0x00000005ff087819 */ /* 0x100fe4000001142c */
[----:B------:R-:W-:Y:S02]  /*08c0*/  SHF.R.U32.HI R45, RZ, 0x5, R44 ;  /* 0x00000005ff2d7819 */ /* 0x000fe4000001162c */
[--C-:B------:R-:W-:Y:S02]  /*08d0*/  LOP3.LUT R43, R43, 0xf80, R0.reuse, 0xf8, !PT ;  /* 0x00000f802b2b7812 */ /* 0x100fe400078ef800 */
[----:B-1----:R-:W-:Y:S01]  /*08e0*/  LOP3.LUT R10, R9, 0x70, R0, 0xf8, !PT ;  /* 0x00000070090a7812 */ /* 0x002fe200078ef800 */
[----:B------:R-:W-:Y:S01]  /*08f0*/  IMAD R9, R175, 0x2, R19 ;  /* 0x00000002af097824 */ /* 0x000fe200078e0213 */
[----:B------:R-:W-:-:S02]  /*0900*/  SGXT R0, R8, 0x1 ;  /* 0x000000010800781a */ /* 0x000fc40000000200 */
[----:B------:R-:W-:Y:S01]  /*0910*/  SHF.R.S32.HI R182, RZ, 0x2, R44 ;  /* 0x00000002ffb67819 */ /* 0x000fe2000001142c */
[----:B------:R-:W-:Y:S01]  /*0920*/  IMAD.SHL.U32 R9, R9, 0x2, RZ ;  /* 0x0000000209097824 */ /* 0x000fe200078e00ff */
[----:B------:R-:W-:Y:S02]  /*0930*/  SHF.L.U32 R8, R44, 0x1, RZ ;  /* 0x000000012c087819 */ /* 0x000fe400000006ff */
[----:B------:R-:W-:Y:S01]  /*0940*/  R2UR UR5, R45 ;  /* 0x000000002d0572ca */ /* 0x000fe200000e0000 */
[----:B------:R-:W-:Y:S01]  /*0950*/  UMOV UR4, 0x400 ;  /* 0x0000040000047882 */ /* 0x000fe20000000000 */
[----:B------:R-:W-:Y:S01]  /*0960*/  LOP3.LUT R11, R0, 0x4010, RZ, 0xc0, !PT ;  /* 0x00004010000b7812 */ /* 0x000fe200078ec0ff */
[----:B------:R-:W0:Y:S01]  /*0970*/  LDC.64 R44, c[0x0][0x220] ;  /* 0x00008800ff2c7b82 */ /* 0x000e220000000a00 */
[----:B------:R-:W-:Y:S01]  /*0980*/  SHF.R.U32.HI R0, RZ, 0x1, R175 ;  /* 0x00000001ff007819 */ /* 0x000fe200000116af */
[----:B------:R-:W-:Y:S01]  /*0990*/  ULEA UR8, UR8, UR4, 0x18 ;  /* 0x0000000408087291 */ /* 0x000fe2000f8ec03f */
[----:B------:R-:W-:-:S02]  /*09a0*/  LOP3.LUT R11, R11, 0x180, R8, 0xf8, !PT ;  /* 0x000001800b0b7812 */ /* 0x000fc400078ef808 */
[----:B------:R-:W-:-:S04]  /*09b0*/  LOP3.LUT R8, R9, R0, RZ, 0x3c, !PT ;  /* 0x0000000009087212 */ /* 0x000fc800078e3cff */
[----:B------:R-:W-:Y:S01]  /*09c0*/  LOP3.LUT R9, R8, 0x40, RZ, 0x3c, !PT ;  /* 0x0000004008097812 */ /* 0x000fe200078e3cff */
[----:B------:R-:W-:Y:S01]  /*09d0*/  USHF.L.U32 UR5, UR5, 0x5, URZ ;  /* 0x0000000505057899 */ /* 0x000fe2000800063f */
[----:B------:R-:W-:Y:S01]  /*09e0*/  LOP3.LUT R0, R11, R10, RZ, 0x3c, !PT ;  /* 0x0000000a0b007212 */ /* 0x000fe200078e3cff */
[----:B------:R-:W-:Y:S01]  /*09f0*/  UIADD3 UR4, UR8, 0x2000, URZ ;  /* 0x0000200008047890 */ /* 0x000fe2000fffe03f */
[----:B------:R-:W-:Y:S01]  /*0a00*/  IMAD.SHL.U32 R10, R169, 0x100, RZ ;  /* 0x00000100a90a7824 */ /* 0x000fe200078e00ff */
[----:B------:R-:W-:Y:S02]  /*0a10*/  USHF.R.U32.HI UR6, URZ, 0x4, UR8 ;  /* 0x000000043f067899 */ /* 0x000fe40008011608 */
[----:B------:R-:W-:Y:S01]  /*0a20*/  ULOP3.LUT UR5, UR5, 0x80, URZ, 0xc0, !UPT ;  /* 0x0000008005057892 */ /* 0x000fe2000f8ec03f */
[-C--:B0-----:R-:W-:Y:S02]  /*0a30*/  LEA R174, P0, R175, R44.reuse, 0x5 ;  /* 0x0000002cafae7211 */ /* 0x081fe400078028ff */
[----:B------:R-:W-:-:S02]  /*0a40*/  LEA R180, P3, R181, R44, 0xa ;  /* 0x0000002cb5b47211 */ /* 0x000fc400078650ff */
[-C--:B------:R-:W-:Y:S02]  /*0a50*/  LEA.HI.X R175, R30, R45.reuse, RZ, 0x2, P0 ;  /* 0x0000002d1eaf7211 */ /* 0x080fe400000f14ff */
[-C--:B------:R-:W-:Y:S02]  /*0a60*/  LEA R176, P5, R177, R44.reuse, 0xa ;  /* 0x0000002cb1b07211 */ /* 0x080fe400078a50ff */
[----:B------:R-:W-:Y:S02]  /*0a70*/  LEA.HI.X R181, R32, R45, RZ, 0x2, P3 ;  /* 0x0000002d20b57211 */ /* 0x000fe400018f14ff */
[-C--:B------:R-:W-:Y:S02]  /*0a80*/  LEA R178, P4, R179, R44.reuse, 0xa ;  /* 0x0000002cb3b27211 */ /* 0x080fe400078850ff */
[-C--:B------:R-:W-:Y:S02]  /*0a90*/  LEA R172, P6, R173, R44.reuse, 0xa ;  /* 0x0000002cadac7211 */ /* 0x080fe400078c50ff */
[----:B------:R-:W-:-:S02]  /*0aa0*/  LEA R170, P0, R171, R44, 0xa ;  /* 0x0000002cabaa7211 */ /* 0x000fc400078050ff */
[-C--:B------:R-:W-:Y:S02]  /*0ab0*/  LEA R168, P1, R169, R44.reuse, 0xa ;  /* 0x0000002ca9a87211 */ /* 0x080fe400078250ff */
[-C--:B------:R-:W-:Y:S02]  /*0ac0*/  LEA R166, P2, R167, R44.reuse, 0xa ;  /* 0x0000002ca7a67211 */ /* 0x080fe400078450ff */
[-C--:B------:R-:W-:Y:S01]  /*0ad0*/  LEA R164, P3, R165, R44.reuse, 0xa ;  /* 0x0000002ca5a47211 */ /* 0x080fe200078650ff */
[----:B------:R-:W-:Y:S01]  /*0ae0*/  USGXT.U32 UR6, UR6, 0xe ;  /* 0x0000000e0606789a */ /* 0x000fe20008000000 */
[----:B------:R-:W-:Y:S01]  /*0af0*/  LEA.HI.X R169, R10, R45, RZ, 0x2, P1 ;  /* 0x0000002d0aa97211 */ /* 0x000fe200008f14ff */
[----:B------:R-:W-:Y:S01]  /*0b00*/  ULEA.HI UR4, UR4, UR5, URZ, 0x1c ;  /* 0x0000000504047291 */ /* 0x000fe2000f8fe03f */
[----:B------:R-:W-:Y:S02]  /*0b10*/  SGXT R182, R182, 0x1 ;  /* 0x00000001b6b6781a */ /* 0x000fe40000000200 */
[----:B------:R-:W-:Y:S01]  /*0b20*/  LEA R156, P1, R157, R44, 0xa ;  /* 0x0000002c9d9c7211 */ /* 0x000fe200078250ff */
[----:B--2---:R0:W-:Y:S04]  /*0b30*/  STS.U16 [R17+UR8+0x2000], R16 ;  /* 0x0020001011007988 */ /* 0x0041e80008000408 */
[----:B----4-:R1:W-:Y:S04]  /*0b40*/  STS.U16 [R17+UR8+0x2200], R20 ;  /* 0x0022001411007988 */ /* 0x0103e80008000408 */
[----:B------:R2:W-:Y:S01]  /*0b50*/  STS.U16 [R17+UR8+0x2100], R18 ;  /* 0x0021001211007988 */ /* 0x0005e20008000408 */
[----:B0-----:R-:W-:Y:S01]  /*0b60*/  IMAD.SHL.U32 R16, R155, 0x100, RZ ;  /* 0x000001009b107824 */ /* 0x001fe200078e00ff */
[----:B------:R-:W-:Y:S01]  /*0b70*/  ULOP3.LUT UR6, UR6, 0x800000, URZ, 0xfc, !UPT ;  /* 0x0080000006067892 */ /* 0x000fe2000f8efc3f */
[----:B-1----:R-:W-:Y:S01]  /*0b80*/  IMAD.SHL.U32 R20, R161, 0x100, RZ ;  /* 0x00000100a1147824 */ /* 0x002fe200078e00ff */
[----:B---3--:R-:W-:Y:S04]  /*0b90*/  STS.U16 [R17+UR8+0x2500], R22 ;  /* 0x0025001611007988 */ /* 0x008fe80008000408 */
[----:B------:R-:W-:Y:S04]  /*0ba0*/  STS.U16 [R17+UR8+0x2400], R21 ;  /* 0x0024001511007988 */ /* 0x000fe80008000408 */
[----:B------:R-:W-:Y:S04]  /*0bb0*/  STS.U16 [R17+UR8+0x2300], R14 ;  /* 0x0023000e11007988 */ /* 0x000fe80008000408 */
[----:B------:R-:W-:Y:S01]  /*0bc0*/  STS.U16 [R17+UR8+0x2700], R24 ;  /* 0x0027001811007988 */ /* 0x000fe20008000408 */
[----:B--2---:R-:W-:-:S03]  /*0bd0*/  IMAD.SHL.U32 R18, R163, 0x100, RZ ;  /* 0x00000100a3127824 */ /* 0x004fc600078e00ff */
[----:B-----5:R-:W-:Y:S04]  /*0be0*/  STS.U16 [R17+UR8+0x2600], R23 ;  /* 0x0026001711007988 */ /* 0x020fe80008000408 */
[----:B------:R-:W-:Y:S04]  /*0bf0*/  STS.U16 [R17+UR8+0x2a00], R27 ;  /* 0x002a001b11007988 */ /* 0x000fe80008000408 */
[----:B------:R-:W-:Y:S04]  /*0c00*/  STS.U16 [R17+UR8+0x2800], R25 ;  /* 0x0028001911007988 */ /* 0x000fe80008000408 */
[----:B------:R-:W-:Y:S04]  /*0c10*/  STS.U16 [R17+UR8+0x2900], R26 ;  /* 0x0029001a11007988 */ /* 0x000fe80008000408 */
[----:B------:R-:W-:Y:S04]  /*0c20*/  STS.U16 [R17+UR8+0x2c00], R29 ;  /* 0x002c001d11007988 */ /* 0x000fe80008000408 */
[----:B------:R-:W-:Y:S04]  /*0c30*/  STS.U16 [R17+UR8+0x2b00], R28 ;  /* 0x002b001c11007988 */ /* 0x000fe80008000408 */
[----:B------:R-:W-:Y:S04]  /*0c40*/  STS.U16 [R17+UR8+0x2d00], R2 ;  /* 0x002d000211007988 */ /* 0x000fe80008000408 */
[----:B------:R0:W-:Y:S04]  /*0c50*/  STS.U16 [R17+UR8+0x2e00], R4 ;  /* 0x002e000411007988 */ /* 0x0001e80008000408 */
[----:B------:R1:W-:Y:S04]  /*0c60*/  STS.U16 [R17+UR8+0x2f00], R6 ;  /* 0x002f000611007988 */ /* 0x0003e80008000408 */
[----:B------:R-:W-:Y:S04]  /*0c70*/  STS.U16 [R8+UR8], R12 ;  /* 0x0000000c08007988 */ /* 0x000fe80008000408 */
[----:B------:R-:W-:Y:S04]  /*0c80*/  STS.U16 [R8+UR8+0x800], R13 ;  /* 0x0008000d08007988 */ /* 0x000fe80008000408 */
[----:B------:R-:W-:Y:S04]  /*0c90*/  STS.U16 [R8+UR8+0x1000], R31 ;  /* 0x0010001f08007988 */ /* 0x000fe80008000408 */
[----:B------:R-:W-:Y:S04]  /*0ca0*/  STS.U16 [R8+UR8+0x1800], R33 ;  /* 0x0018002108007988 */ /* 0x000fe80008000408 */
[----:B------:R-:W-:Y:S04]  /*0cb0*/  STS.U16 [R8+UR8+0x400], R35 ;  /* 0x0004002308007988 */ /* 0x000fe80008000408 */
[----:B------:R-:W-:Y:S04]  /*0cc0*/  STS.U16 [R8+UR8+0xc00], R37 ;  /* 0x000c002508007988 */ /* 0x000fe80008000408 */
[----:B------:R-:W-:Y:S04]  /*0cd0*/  STS.U16 [R8+UR8+0x1400], R39 ;  /* 0x0014002708007988 */ /* 0x000fe80008000408 */
[----:B------:R2:W-:Y:S04]  /*0ce0*/  STS.U16 [R8+UR8+0x1c00], R41 ;  /* 0x001c002908007988 */ /* 0x0005e80008000408 */
[----:B------:R3:W-:Y:S04]  /*0cf0*/  STS.U16 [R9+UR8], R3 ;  /* 0x0000000309007988 */ /* 0x0007e80008000408 */
[----:B------:R-:W-:Y:S04]  /*0d00*/  STS.U16 [R9+UR8+0x800], R5 ;  /* 0x0008000509007988 */ /* 0x000fe80008000408 */
[----:B------:R-:W-:Y:S04]  /*0d10*/  STS.U16 [R9+UR8+0x1000], R7 ;  /* 0x0010000709007988 */ /* 0x000fe80008000408 */
[----:B------:R-:W-:Y:S04]  /*0d20*/  STS.U16 [R9+UR8+0x1800], R34 ;  /* 0x0018002209007988 */ /* 0x000fe80008000408 */
[----:B------:R-:W-:Y:S04]  /*0d30*/  STS.U16 [R9+UR8+0x400], R36 ;  /* 0x0004002409007988 */ /* 0x000fe80008000408 */
[----:B------:R-:W-:Y:S04]  /*0d40*/  STS.U16 [R9+UR8+0xc00], R38 ;  /* 0x000c002609007988 */ /* 0x000fe80008000408 */
[----:B------:R-:W-:Y:S04]  /*0d50*/  STS.U16 [R9+UR8+0x1400], R40 ;  /* 0x0014002809007988 */ /* 0x000fe80008000408 */
[----:B------:R4:W-:Y:S01]  /*0d60*/  STS.U16 [R9+UR8+0x1c00], R42 ;  /* 0x001c002a09007988 */ /* 0x0009e20008000408 */
[----:B0-----:R-:W-:Y:S01]  /*0d70*/  IMAD.SHL.U32 R4, R177, 0x100, RZ ;  /* 0x00000100b1047824 */ /* 0x001fe200078e00ff */
[----:B-1----:R-:W-:Y:S01]  /*0d80*/  SHF.L.U32 R6, R173, 0x8, RZ ;  /* 0x00000008ad067819 */ /* 0x002fe200000006ff */
[----:B------:R-:W-:Y:S01]  /*0d90*/  IMAD.SHL.U32 R2, R179, 0x100, RZ ;  /* 0x00000100b3027824 */ /* 0x000fe200078e00ff */
[----:B------:R-:W-:Y:S01]  /*0da0*/  SHF.L.U32 R14, R165, 0x8, RZ ;  /* 0x00000008a50e7819 */ /* 0x000fe200000006ff */
[----:B--2---:R-:W-:-:S02]  /*0db0*/  IMAD.SHL.U32 R8, R171, 0x100, RZ ;  /* 0x00000100ab087824 */ /* 0x004fc400078e00ff */
[----:B------:R-:W-:Y:S01]  /*0dc0*/  IMAD.SHL.U32 R12, R167, 0x100, RZ ;  /* 0x00000100a70c7824 */ /* 0x000fe200078e00ff */
[-C--:B------:R-:W-:Y:S01]  /*0dd0*/  LEA.HI.X R177, R4, R45.reuse, RZ, 0x2, P5 ;  /* 0x0000002d04b17211 */ /* 0x080fe200028f14ff */
[----:B------:R-:W-:Y:S01]  /*0de0*/  IMAD.SHL.U32 R24, R157, 0x100, RZ ;  /* 0x000001009d187824 */ /* 0x000fe200078e00ff */
[-C--:B------:R-:W-:Y:S01]  /*0df0*/  LEA.HI.X R179, R2, R45.reuse, RZ, 0x2, P4 ;  /* 0x0000002d02b37211 */ /* 0x080fe200020f14ff */
[----:B------:R-:W-:Y:S01]  /*0e00*/  IMAD.SHL.U32 R26, R153, 0x100, RZ ;  /* 0x00000100991a7824 */ /* 0x000fe200078e00ff */
[-C--:B------:R-:W-:Y:S01]  /*0e10*/  LEA.HI.X R173, R6, R45.reuse, RZ, 0x2, P6 ;  /* 0x0000002d06ad7211 */ /* 0x080fe200030f14ff */
[----:B------:R-:W-:Y:S01]  /*0e20*/  IMAD.SHL.U32 R4, R15, 0x100, RZ ;  /* 0x000001000f047824 */ /* 0x000fe200078e00ff */
[-C--:B------:R-:W-:Y:S02]  /*0e30*/  LEA.HI.X R171, R8, R45.reuse, RZ, 0x2, P0 ;  /* 0x0000002d08ab7211 */ /* 0x080fe400000f14ff */
[-C--:B------:R-:W-:Y:S02]  /*0e40*/  LEA.HI.X R167, R12, R45.reuse, RZ, 0x2, P2 ;  /* 0x0000002d0ca77211 */ /* 0x080fe400010f14ff */
[----:B------:R-:W-:-:S02]  /*0e50*/  LEA.HI.X R165, R14, R45, RZ, 0x2, P3 ;  /* 0x0000002d0ea57211 */ /* 0x000fc400018f14ff */
[----:B------:R-:W-:Y:S02]  /*0e60*/  SHF.L.U32 R22, R159, 0x8, RZ ;  /* 0x000000089f167819 */ /* 0x000fe400000006ff */
[-C--:B------:R-:W-:Y:S02]  /*0e70*/  LEA R154, P4, R155, R44.reuse, 0xa ;  /* 0x0000002c9b9a7211 */ /* 0x080fe400078850ff */
[-C--:B------:R-:W-:Y:S02]  /*0e80*/  LEA R162, P5, R163, R44.reuse, 0xa ;  /* 0x0000002ca3a27211 */ /* 0x080fe400078a50ff */
[-C--:B------:R-:W-:Y:S02]  /*0e90*/  LEA R160, P6, R161, R44.reuse, 0xa ;  /* 0x0000002ca1a07211 */ /* 0x080fe400078c50ff */
[-C--:B------:R-:W-:Y:S02]  /*0ea0*/  LEA R158, P0, R159, R44.reuse, 0xa ;  /* 0x0000002c9f9e7211 */ /* 0x080fe400078050ff */
[----:B------:R-:W-:-:S02]  /*0eb0*/  LEA R152, P2, R153, R44, 0xa ;  /* 0x0000002c99987211 */ /* 0x000fc400078450ff */
[----:B------:R-:W-:Y:S01]  /*0ec0*/  LEA R2, P3, R15, R44, 0xa ;  /* 0x0000002c0f027211 */ /* 0x000fe200078650ff */
[----:B------:R-:W-:Y:S01]  /*0ed0*/  ULOP3.LUT UR4, UR4, 0x3fff, URZ, 0xc0, !UPT ;  /* 0x00003fff04047892 */ /* 0x000fe2000f8ec03f */
[----:B------:R-:W-:Y:S02]  /*0ee0*/  LOP3.LUT R182, R43, 0x4010, R182, 0xf8, !PT ;  /* 0x000040102bb67812 */ /* 0x000fe400078ef8b6 */
[-C--:B------:R-:W-:Y:S02]  /*0ef0*/  LEA.HI.X R155, R16, R45.reuse, RZ, 0x2, P4 ;  /* 0x0000002d109b7211 */ /* 0x080fe400020f14ff */
[-C--:B------:R-:W-:Y:S02]  /*0f00*/  LEA.HI.X R163, R18, R45.reuse, RZ, 0x2, P5 ;  /* 0x0000002d12a37211 */ /* 0x080fe400028f14ff */
[-C--:B------:R-:W-:Y:S02]  /*0f10*/  LEA.HI.X R161, R20, R45.reuse, RZ, 0x2, P6 ;  /* 0x0000002d14a17211 */ /* 0x080fe400030f14ff */
[-C--:B------:R-:W-:Y:S01]  /*0f20*/  LEA.HI.X R159, R22, R45.reuse, RZ, 0x2, P0 ;  /* 0x0000002d169f7211 */ /* 0x080fe200000f14ff */
[----:B------:R-:W-:Y:S01]  /*0f30*/  BAR.SYNC.DEFER_BLOCKING 0x0 ;  /* 0x0000000000007b1d */ /* 0x000fe20000010000 */
[----:B------:R-:W-:-:S02]  /*0f40*/  LEA.HI.X R157, R24, R45, RZ, 0x2, P1 ;  /* 0x0000002d189d7211 */ /* 0x000fc400008f14ff */
[-C--:B------:R-:W-:Y:S02]  /*0f50*/  LEA.HI.X R153, R26, R45.reuse, RZ, 0x2, P2 ;  /* 0x0000002d1a997211 */ /* 0x080fe400010f14ff */
[----:B---3--:R-:W-:Y:S01]  /*0f60*/  LEA.HI.X R3, R4, R45, RZ, 0x2, P3 ;  /* 0x0000002d04037211 */ /* 0x008fe200018f14ff */
[----:B------:R-:W-:Y:S01]  /*0f70*/  UMOV UR7, 0x40000040 ;  /* 0x4000004000077882 */ /* 0x000fe20000000000 */
[----:B------:R-:W-:Y:S01]  /*0f80*/  UMOV UR5, 0xc0000010 ;  /* 0xc000001000057882 */ /* 0x000fe20000000000 */
[----:B----4-:R-:W-:-:S06]  /*0f90*/  WARPGROUP.ARRIVE ;  /* 0x00000000000079c5 */ /* 0x010fcc0000000000 */
[----:B------:R-:W-:Y:S01]  /*0fa0*/  HGMMA.64x256x16.F32 R24, gdesc[UR4].tnspB, RZ, !UPT, gsb0 ;  /* 0x43e00000041879f0 */ /* 0x000fe2000c0008ff */
[----:B------:R-:W-:Y:S01]  /*0fb0*/  IMAD.WIDE.U32 R174, R19, 0x4, R174 ;  /* 0x0000000413ae7825 */ /* 0x000fe200078e00ae */
[----:B------:R-:W-:-:S03]  /*0fc0*/  LOP3.LUT R183, R182, 0x10, RZ, 0x3c, !PT ;  /* 0x00000010b6b77812 */ /* 0x000fc600078e3cff */
[----:B------:R-:W-:-:S04]  /*0fd0*/  IMAD.WIDE.U32 R180, R19, 0x4, R180 ;  /* 0x0000000413b47825 */ /* 0x000fc800078e00b4 */
        /* <DEDUP_REMOVED lines=13> */
[----:B------:R-:W-:Y:S01]  /*10b0*/  IMAD.WIDE.U32 R2, R19, 0x4, R2 ;  /* 0x0000000413027825 */ /* 0x000fe200078e0002 */
[----:B------:R-:W-:Y:S02]  /*10c0*/  WARPGROUP.DEPBAR.LE gsb0, 0x0 ;  /* 0x00008000000079c5 */ /* 0x000fe40000010000 */
[----:B------:R-:W-:Y:S01]  /*10d0*/  MOV R4, R24 ;  /* 0x0000001800047202 */ /* 0x000fe20000000f00 */
[----:B------:R-:W-:Y:S02]  /*10e0*/  IMAD.MOV.U32 R5, RZ, RZ, R26 ;  /* 0x000000ffff057224 */ /* 0x000fe400078e001a */
[----:B------:R-:W-:Y:S02]  /*10f0*/  IMAD.MOV.U32 R6, RZ, RZ, R40 ;  /* 0x000000ffff067224 */ /* 0x000fe400078e0028 */
[----:B------:R-:W-:Y:S01]  /*1100*/  IMAD.MOV.U32 R7, RZ, RZ, R42 ;  /* 0x000000ffff077224 */ /* 0x000fe200078e002a */
[----:B------:R-:W-:Y:S01]  /*1110*/  BAR.SYNC.DEFER_BLOCKING 0x0 ;  /* 0x0000000000007b1d */ /* 0x000fe20000010000 */
[----:B------:R-:W-:Y:S01]  /*1120*/  MOV R8, R28 ;  /* 0x0000001c00087202 */ /* 0x000fe20000000f00 */
[----:B------:R-:W-:Y:S01]  /*1130*/  IMAD.MOV.U32 R9, RZ, RZ, R30 ;  /* 0x000000ffff097224 */ /* 0x000fe200078e001e */
[----:B------:R-:W-:Y:S01]  /*1140*/  MOV R12, R32 ;  /* 0x00000020000c7202 */ /* 0x000fe20000000f00 */
[----:B------:R-:W-:-:S02]  /*1150*/  IMAD.MOV.U32 R10, RZ, RZ, R44 ;  /* 0x000000ffff0a7224 */ /* 0x000fc400078e002c */
[----:B------:R-:W-:Y:S02]  /*1160*/  IMAD.MOV.U32 R11, RZ, RZ, R46 ;  /* 0x000000ffff0b7224 */ /* 0x000fe400078e002e */
[----:B------:R-:W-:Y:S02]  /*1170*/  IMAD.MOV.U32 R13, RZ, RZ, R34 ;  /* 0x000000ffff0d7224 */ /* 0x000fe400078e0022 */
[----:B------:R-:W-:Y:S02]  /*1180*/  IMAD.MOV.U32 R14, RZ, RZ, R48 ;  /* 0x000000ffff0e7224 */ /* 0x000fe400078e0030 */
[----:B------:R-:W-:Y:S01]  /*1190*/  IMAD.MOV.U32 R15, RZ, RZ, R50 ;  /* 0x000000ffff0f7224 */ /* 0x000fe200078e0032 */
[----:B------:R-:W-:Y:S01]  /*11a0*/  MOV R16, R33 ;  /* 0x0000002100107202 */ /* 0x000fe20000000f00 */
[----:B------:R-:W-:Y:S02]  /*11b0*/  IMAD.MOV.U32 R17, RZ, RZ, R35 ;  /* 0x000000ffff117224 */ /* 0x000fe400078e0023 */
[----:B------:R-:W-:Y:S01]  /*11c0*/  IMAD.MOV.U32 R18, RZ, RZ, R49 ;  /* 0x000000ffff127224 */ /* 0x000fe200078e0031 */
[----:B------:R0:W-:Y:S01]  /*11d0*/  STS.128 [R182+UR8], R4 ;  /* 0x00000004b6007988 */ /* 0x0001e20008000c08 */
[----:B------:R-:W-:-:S03]  /*11e0*/  IMAD.MOV.U32 R19, RZ, RZ, R51 ;  /* 0x000000ffff137224 */ /* 0x000fc600078e0033 */
[----:B------:R1:W-:Y:S04]  /*11f0*/  STS.128 [R182+UR8+0x1000], R8 ;  /* 0x00100008b6007988 */ /* 0x0003e80008000c08 */
[----:B------:R2:W-:Y:S01]  /*1200*/  STS.128 [R182+UR8+0x2000], R12 ;  /* 0x0020000cb6007988 */ /* 0x0005e20008000c08 */
[----:B0-----:R-:W-:Y:S01]  /*1210*/  MOV R4, R36 ;  /* 0x0000002400047202 */ /* 0x001fe20000000f00 */
[----:B------:R-:W-:Y:S02]  /*1220*/  IMAD.MOV.U32 R5, RZ, RZ, R38 ;  /* 0x000000ffff057224 */ /* 0x000fe400078e0026 */
[----:B------:R-:W-:Y:S02]  /*1230*/  IMAD.MOV.U32 R6, RZ, RZ, R52 ;  /* 0x000000ffff067224 */ /* 0x000fe400078e0034 */
[----:B------:R-:W-:Y:S01]  /*1240*/  IMAD.MOV.U32 R7, RZ, RZ, R54 ;  /* 0x000000ffff077224 */ /* 0x000fe200078e0036 */
[----:B-1----:R-:W-:Y:S01]  /*1250*/  MOV R8, R25 ;  /* 0x0000001900087202 */ /* 0x002fe20000000f00 */
[----:B------:R-:W-:Y:S01]  /*1260*/  IMAD.MOV.U32 R9, RZ, RZ, R27 ;  /* 0x000000ffff097224 */ /* 0x000fe200078e001b */
[----:B--2---:R-:W-:Y:S01]  /*1270*/  MOV R12, R29 ;  /* 0x0000001d000c7202 */ /* 0x004fe20000000f00 */
[----:B------:R-:W-:Y:S01]  /*1280*/  IMAD.MOV.U32 R10, RZ, RZ, R41 ;  /* 0x000000ffff0a7224 */ /* 0x000fe200078e0029 */
[----:B------:R0:W-:Y:S01]  /*1290*/  STS.128 [R182+UR8+0x3000], R4 ;  /* 0x00300004b6007988 */ /* 0x0001e20008000c08 */
[----:B------:R-:W-:-:S02]  /*12a0*/  IMAD.MOV.U32 R11, RZ, RZ, R43 ;  /* 0x000000ffff0b7224 */ /* 0x000fc400078e002b */
[----:B------:R-:W-:Y:S02]  /*12b0*/  IMAD.MOV.U32 R13, RZ, RZ, R31 ;  /* 0x000000ffff0d7224 */ /* 0x000fe400078e001f */
[----:B------:R-:W-:Y:S02]  /*12c0*/  IMAD.MOV.U32 R14, RZ, RZ, R45 ;  /* 0x000000ffff0e7224 */ /* 0x000fe400078e002d */
[----:B------:R-:W-:Y:S01]  /*12d0*/  IMAD.MOV.U32 R15, RZ, RZ, R47 ;  /* 0x000000ffff0f7224 */ /* 0x000fe200078e002f */
[----:B------:R-:W-:Y:S01]  /*12e0*/  STS.128 [R183+UR8], R8 ;  /* 0x00000008b7007988 */ /* 0x000fe20008000c08 */
[----:B0-----:R-:W-:Y:S01]  /*12f0*/  MOV R4, R37 ;  /* 0x0000002500047202 */ /* 0x001fe20000000f00 */
[----:B------:R-:W-:Y:S02]  /*1300*/  IMAD.MOV.U32 R5, RZ, RZ, R39 ;  /* 0x000000ffff057224 */ /* 0x000fe400078e0027 */
[----:B------:R-:W-:Y:S02]  /*1310*/  IMAD.MOV.U32 R6, RZ, RZ, R53 ;  /* 0x000000ffff067224 */ /* 0x000fe400078e0035 */
[----:B------:R-:W-:Y:S01]  /*1320*/  IMAD.MOV.U32 R7, RZ, RZ, R55 ;  /* 0x000000ffff077224 */ /* 0x000fe200078e0037 */
[----:B------:R-:W-:Y:S04]  /*1330*/  STS.128 [R183+UR8+0x1000], R12 ;  /* 0x0010000cb7007988 */ /* 0x000fe80008000c08 */
[----:B------:R-:W-:Y:S04]  /*1340*/  STS.128 [R183+UR8+0x2000], R16 ;  /* 0x00200010b7007988 */ /* 0x000fe80008000c08 */
[----:B------:R-:W-:Y:S01]  /*1350*/  STS.128 [R183+UR8+0x3000], R4 ;  /* 0x00300004b7007988 */ /* 0x000fe20008000c08 */
[----:B------:R-:W-:Y:S01]  /*1360*/  BAR.SYNC.DEFER_BLOCKING 0x0 ;  /* 0x0000000000007b1d */ /* 0x000fe20000010000 */
[----:B------:R-:W-:Y:S01]  /*1370*/  MOV R36, R56 ;  /* 0x0000003800247202 */ /* 0x000fe20000000f00 */
[----:B------:R-:W-:-:S02]  /*1380*/  IMAD.MOV.U32 R37, RZ, RZ, R58 ;  /* 0x000000ffff257224 */ /* 0x000fc400078e003a */
[----:B------:R-:W-:Y:S02]  /*1390*/  IMAD.MOV.U32 R38, RZ, RZ, R72 ;  /* 0x000000ffff267224 */ /* 0x000fe400078e0048 */
[----:B------:R-:W0:Y:S04]  /*13a0*/  LDS.128 R28, [R0+UR8] ;  /* 0x00000008001c7984 */ /* 0x000e280008000c00 */
[----:B------:R-:W-:Y:S04]  /*13b0*/  LDS.128 R32, [R0+UR8+0x200] ;  /* 0x0002000800207984 */ /* 0x000fe80008000c00 */
[----:B------:R-:W-:Y:S04]  /*13c0*/  LDS.128 R24, [R0+UR8+0x400] ;  /* 0x0004000800187984 */ /* 0x000fe80008000c00 */
[----:B------:R-:W-:Y:S04]  /*13d0*/  LDS.128 R20, [R0+UR8+0x600] ;  /* 0x0006000800147984 */ /* 0x000fe80008000c00 */
[----:B------:R-:W-:Y:S04]  /*13e0*/  LDS.128 R12, [R0+UR8+0x800] ;  /* 0x00080008000c7984 */ /* 0x000fe80008000c00 */
[----:B------:R-:W-:Y:S04]  /*13f0*/  LDS.128 R4, [R0+UR8+0xa00] ;  /* 0x000a000800047984 */ /* 0x000fe80008000c00 */
[----:B------:R-:W-:Y:S04]  /*1400*/  LDS.128 R16, [R0+UR8+0xc00] ;  /* 0x000c000800107984 */ /* 0x000fe80008000c00 */
[----:B------:R-:W-:Y:S01]  /*1410*/  LDS.128 R8, [R0+UR8+0xe00] ;  /* 0x000e000800087984 */ /* 0x000fe20008000c00 */
        /* <DEDUP_REMOVED lines=17> */
[----:B-1----:R-:W-:Y:S01]  /*1530*/  MOV R36, R68 ;  /* 0x0000004400247202 */ /* 0x002fe20000000f00 */
[----:B------:R-:W-:Y:S02]  /*1540*/  IMAD.MOV.U32 R37, RZ, RZ, R70 ;  /* 0x000000ffff257224 */ /* 0x000fe400078e0046 */
[----:B------:R-:W-:Y:S02]  /*1550*/  IMAD.MOV.U32 R38, RZ, RZ, R84 ;  /* 0x000000ffff267224 */ /* 0x000fe400078e0054 */
[----:B------:R-:W-:Y:S01]  /*1560*/  IMAD.MOV.U32 R39, RZ, RZ, R86 ;  /* 0x000000ffff277224 */ /* 0x000fe200078e0056 */
[----:B--2---:R-:W-:Y:S01]  /*1570*/  MOV R40, R57 ;  /* 0x0000003900287202 */ /* 0x004fe20000000f00 */
[----:B------:R-:W-:Y:S01]  /*1580*/  IMAD.MOV.U32 R41, RZ, RZ, R59 ;  /* 0x000000ffff297224 */ /* 0x000fe200078e003b */
[----:B---3--:R-:W-:Y:S01]  /*1590*/  MOV R44, R65 ;  /* 0x00000041002c7202 */ /* 0x008fe20000000f00 */
[----:B------:R-:W-:Y:S01]  /*15a0*/  IMAD.MOV.U32 R42, RZ, RZ, R73 ;  /* 0x000000ffff2a7224 */ /* 0x000fe200078e0049 */
[----:B------:R1:W-:Y:S01]  /*15b0*/  STS.128 [R182+UR8+0x3000], R36 ;  /* 0x00300024b6007988 */ /* 0x0003e20008000c08 */
[----:B------:R-:W-:-:S02]  /*15c0*/  IMAD.MOV.U32 R43, RZ, RZ, R75 ;  /* 0x000000ffff2b7224 */ /* 0x000fc400078e004b */
[----:B------:R-:W-:Y:S02]  /*15d0*/  IMAD.MOV.U32 R45, RZ, RZ, R67 ;  /* 0x000000ffff2d7224 */ /* 0x000fe400078e0043 */
[----:B------:R-:W-:Y:S02]  /*15e0*/  IMAD.MOV.U32 R46, RZ, RZ, R81 ;  /* 0x000000ffff2e7224 */ /* 0x000fe400078e0051 */
[----:B------:R-:W-:Y:S01]  /*15f0*/  IMAD.MOV.U32 R47, RZ, RZ, R83 ;  /* 0x000000ffff2f7224 */ /* 0x000fe200078e0053 */
[----:B------:R-:W-:Y:S01]  /*1600*/  STS.128 [R183+UR8], R40 ;  /* 0x00000028b7007988 */ /* 0x000fe20008000c08 */
[----:B-1----:R-:W-:Y:S01]  /*1610*/  MOV R36, R69 ;  /* 0x0000004500247202 */ /* 0x002fe20000000f00 */
[----:B------:R-:W-:Y:S01]  /*1620*/  IMAD.MOV.U32 R37, RZ, RZ, R71 ;  /* 0x000000ffff257224 */ /* 0x000fe200078e0047 */
[----:B------:R-:W-:Y:S01]  /*1630*/  MOV R39, R87 ;  /* 0x0000005700277202 */ /* 0x000fe20000000f00 */
[----:B------:R-:W-:Y:S01]  /*1640*/  IMAD.MOV.U32 R38, RZ, RZ, R85 ;  /* 0x000000ffff267224 */ /* 0x000fe200078e0055 */
[----:B------:R-:W-:Y:S04]  /*1650*/  STS.128 [R183+UR8+0x1000], R48 ;  /* 0x00100030b7007988 */ /* 0x000fe80008000c08 */
[----:B------:R-:W-:Y:S04]  /*1660*/  STS.128 [R183+UR8+0x2000], R44 ;  /* 0x0020002cb7007988 */ /* 0x000fe80008000c08 */
[----:B------:R-:W-:Y:S01]  /*1670*/  STS.128 [R183+UR8+0x3000], R36 ;  /* 0x00300024b7007988 */ /* 0x000fe20008000c08 */
[----:B------:R-:W-:Y:S01]  /*1680*/  BAR.SYNC.DEFER_BLOCKING 0x0 ;  /* 0x0000000000007b1d */ /* 0x000fe20000010000 */
[----:B------:R-:W-:Y:S01]  /*1690*/  IMAD.MOV.U32 R68, RZ, RZ, R88 ;  /* 0x000000ffff447224 */ /* 0x000fe200078e0058 */
[----:B------:R-:W-:Y:S01]  /*16a0*/  MOV R70, R104 ;  /* 0x0000006800467202 */ /* 0x000fe20000000f00 */
[----:B------:R-:W-:-:S03]  /*16b0*/  IMAD.MOV.U32 R69, RZ, RZ, R90 ;  /* 0x000000ffff457224 */ /* 0x000fc600078e005a */
[----:B------:R-:W1:Y:S04]  /*16c0*/  LDS.128 R64, [R0+UR8] ;  /* 0x0000000800407984 */ /* 0x000e680008000c00 */
        /* <DEDUP_REMOVED lines=9> */
[----:B------:R-:W-:Y:S01]  /*1760*/  IMAD.MOV.U32 R72, RZ, RZ, R92 ;  /* 0x000000ffff487224 */ /* 0x000fe200078e005c */
[----:B------:R-:W-:Y:S01]  /*1770*/  MOV R73, R94 ;  /* 0x0000005e00497202 */ /* 0x000fe20000000f00 */
[----:B------:R-:W-:Y:S01]  /*1780*/  IMAD.MOV.U32 R74, RZ, RZ, R108 ;  /* 0x000000ffff4a7224 */ /* 0x000fe200078e006c */
[----:B------:R-:W-:Y:S01]  /*1790*/  MOV R76, R96 ;  /* 0x00000060004c7202 */ /* 0x000fe20000000f00 */
[----:B------:R-:W-:Y:S01]  /*17a0*/  IMAD.MOV.U32 R75, RZ, RZ, R110 ;  /* 0x000000ffff4b7224 */ /* 0x000fe200078e006e */
[----:B------:R-:W-:Y:S01]  /*17b0*/  MOV R79, R114 ;  /* 0x00000072004f7202 */ /* 0x000fe20000000f00 */
[----:B------:R-:W-:-:S02]  /*17c0*/  IMAD.MOV.U32 R77, RZ, RZ, R98 ;  /* 0x000000ffff4d7224 */ /* 0x000fc400078e0062 */
[----:B------:R-:W-:Y:S01]  /*17d0*/  IMAD.MOV.U32 R78, RZ, RZ, R112 ;  /* 0x000000ffff4e7224 */ /* 0x000fe200078e0070 */
[----:B------:R-:W-:Y:S01]  /*17e0*/  MOV R80, R93 ;  /* 0x0000005d00507202 */ /* 0x000fe20000000f00 */
[----:B------:R-:W-:Y:S01]  /*17f0*/  IMAD.MOV.U32 R81, RZ, RZ, R95 ;  /* 0x000000ffff517224 */ /* 0x000fe200078e005f */
[----:B------:R-:W-:Y:S01]  /*1800*/  MOV R83, R111 ;  /* 0x0000006f00537202 */ /* 0x000fe20000000f00 */
[----:B------:R-:W-:Y:S01]  /*1810*/  IMAD.MOV.U32 R82, RZ, RZ, R109 ;  /* 0x000000ffff527224 */ /* 0x000fe200078e006d */
[----:B------:R2:W-:Y:S04]  /*1820*/  STS.128 [R182+UR8], R68 ;  /* 0x00000044b6007988 */ /* 0x0005e80008000c08 */
[----:B------:R3:W-:Y:S04]  /*1830*/  STS.128 [R182+UR8+0x1000], R72 ;  /* 0x00100048b6007988 */ /* 0x0007e80008000c08 */
[----:B------:R4:W-:Y:S01]  /*1840*/  STS.128 [R182+UR8+0x2000], R76 ;  /* 0x0020004cb6007988 */ /* 0x0009e20008000c08 */
[----:B--2---:R-:W-:Y:S01]  /*1850*/  IMAD.MOV.U32 R68, RZ, RZ, R100 ;  /* 0x000000ffff447224 */ /* 0x004fe200078e0064 */
[----:B------:R-:W-:Y:S01]  /*1860*/  MOV R70, R116 ;  /* 0x0000007400467202 */ /* 0x000fe20000000f00 */
[----:B------:R-:W-:-:S02]  /*1870*/  IMAD.MOV.U32 R69, RZ, RZ, R102 ;  /* 0x000000ffff457224 */ /* 0x000fc400078e0066 */
[----:B------:R-:W-:Y:S01]  /*1880*/  IMAD.MOV.U32 R71, RZ, RZ, R118 ;  /* 0x000000ffff477224 */ /* 0x000fe200078e0076 */
[----:B---3--:R-:W-:Y:S01]  /*1890*/  MOV R73, R91 ;  /* 0x0000005b00497202 */ /* 0x008fe20000000f00 */
[----:B------:R-:W-:Y:S02]  /*18a0*/  IMAD.MOV.U32 R72, RZ, RZ, R89 ;  /* 0x000000ffff487224 */ /* 0x000fe400078e0059 */
[----:B------:R-:W-:Y:S01]  /*18b0*/  IMAD.MOV.U32 R74, RZ, RZ, R105 ;  /* 0x000000ffff4a7224 */ /* 0x000fe200078e0069 */
[----:B------:R2:W-:Y:S01]  /*18c0*/  STS.128 [R182+UR8+0x3000], R68 ;  /* 0x00300044b6007988 */ /* 0x0005e20008000c08 */
[----:B------:R-:W-:Y:S01]  /*18d0*/  IMAD.MOV.U32 R75, RZ, RZ, R107 ;  /* 0x000000ffff4b7224 */ /* 0x000fe200078e006b */
[----:B----4-:R-:W-:Y:S01]  /*18e0*/  MOV R78, R113 ;  /* 0x00000071004e7202 */ /* 0x010fe20000000f00 */
[----:B------:R-:W-:Y:S02]  /*18f0*/  IMAD.MOV.U32 R76, RZ, RZ, R97 ;  /* 0x000000ffff4c7224 */ /* 0x000fe400078e0061 */
[----:B------:R-:W-:-:S02]  /*1900*/  IMAD.MOV.U32 R77, RZ, RZ, R99 ;  /* 0x000000ffff4d7224 */ /* 0x000fc400078e0063 */
[----:B------:R-:W-:Y:S01]  /*1910*/  IMAD.MOV.U32 R79, RZ, RZ, R115 ;  /* 0x000000ffff4f7224 */ /* 0x000fe200078e0073 */
[----:B------:R-:W-:Y:S01]  /*1920*/  STS.128 [R183+UR8], R72 ;  /* 0x00000048b7007988 */ /* 0x000fe20008000c08 */
[----:B--2---:R-:W-:Y:S01]  /*1930*/  IMAD.MOV.U32 R68, RZ, RZ, R101 ;  /* 0x000000ffff447224 */ /* 0x004fe200078e0065 */
[----:B------:R-:W-:Y:S01]  /*1940*/  MOV R69, R103 ;  /* 0x0000006700457202 */ /* 0x000fe20000000f00 */
[----:B------:R-:W-:Y:S02]  /*1950*/  IMAD.MOV.U32 R70, RZ, RZ, R117 ;  /* 0x000000ffff467224 */ /* 0x000fe400078e0075 */
[----:B------:R-:W-:Y:S01]  /*1960*/  IMAD.MOV.U32 R71, RZ, RZ, R119 ;  /* 0x000000ffff477224 */ /* 0x000fe200078e0077 */
[----:B------:R-:W-:Y:S04]  /*1970*/  STS.128 [R183+UR8+0x1000], R80 ;  /* 0x00100050b7007988 */ /* 0x000fe80008000c08 */
[----:B------:R-:W-:Y:S04]  /*1980*/  STS.128 [R183+UR8+0x2000], R76 ;  /* 0x0020004cb7007988 */ /* 0x000fe80008000c08 */
[----:B------:R-:W-:Y:S01]  /*1990*/  STS.128 [R183+UR8+0x3000], R68 ;  /* 0x00300044b7007988 */ /* 0x000fe20008000c08 */
[----:B------:R-:W-:Y:S01]  /*19a0*/  BAR.SYNC.DEFER_BLOCKING 0x0 ;  /* 0x0000000000007b1d */ /* 0x000fe20000010000 */
[----:B------:R-:W-:Y:S01]  /*19b0*/  MOV R100, R120 ;  /* 0x0000007800647202 */ /* 0x000fe20000000f00 */
[----:B------:R-:W-:Y:S01]  /*19c0*/  IMAD.MOV.U32 R101, RZ, RZ, R122 ;  /* 0x000000ffff657224 */ /* 0x000fe200078e007a */
[----:B------:R-:W-:Y:S01]  /*19d0*/  MOV R103, R138 ;  /* 0x0000008a00677202 */ /* 0x000fe20000000f00 */
[----:B------:R-:W-:-:S02]  /*19e0*/  IMAD.MOV.U32 R102, RZ, RZ, R136 ;  /* 0x000000ffff667224 */ /* 0x000fc400078e0088 */
[----:B------:R-:W2:Y:S04]  /*19f0*/  LDS.128 R96, [R0+UR8] ;  /* 0x0000000800607984 */ /* 0x000ea80008000c00 */
[----:B------:R-:W-:Y:S04]  /*1a00*/  LDS.128 R92, [R0+UR8+0x200] ;  /* 0x00020008005c7984 */ /* 0x000fe80008000c00 */
[----:B------:R-:W-:Y:S04]  /*1a10*/  LDS.128 R88, [R0+UR8+0x400] ;  /* 0x0004000800587984 */ /* 0x000fe80008000c00 */
[----:B------:R-:W-:Y:S04]  /*1a20*/  LDS.128 R84, [R0+UR8+0x600] ;  /* 0x0006000800547984 */ /* 0x000fe80008000c00 */
[----:B------:R-:W-:Y:S04]  /*1a30*/  LDS.128 R80, [R0+UR8+0x800] ;  /* 0x0008000800507984 */ /* 0x000fe80008000c00 */
[----:B------:R-:W-:Y:S04]  /*1a40*/  LDS.128 R76, [R0+UR8+0xa00] ;  /* 0x000a0008004c7984 */ /* 0x000fe80008000c00 */
[----:B------:R-:W-:Y:S04]  /*1a50*/  LDS.128 R72, [R0+UR8+0xc00] ;  /* 0x000c000800487984 */ /* 0x000fe80008000c00 */
[----:B------:R-:W-:Y:S01]  /*1a60*/  LDS.128 R68, [R0+UR8+0xe00] ;  /* 0x000e000800447984 */ /* 0x000fe20008000c00 */
[----:B------:R-:W-:Y:S01]  /*1a70*/  BAR.SYNC.DEFER_BLOCKING 0x0 ;  /* 0x0000000000007b1d */ /* 0x000fe20000010000 */
[----:B------:R-:W-:Y:S01]  /*1a80*/  IMAD.MOV.U32 R104, RZ, RZ, R124 ;  /* 0x000000ffff687224 */ /* 0x000fe200078e007c */
[----:B------:R-:W-:Y:S01]  /*1a90*/  MOV R106, R140 ;  /* 0x0000008c006a7202 */ /* 0x000fe20000000f00 */
        /* <DEDUP_REMOVED lines=13> */
[----:B------:R-:W-:Y:S02]  /*1b70*/  IMAD.MOV.U32 R116, RZ, RZ, R125 ;  /* 0x000000ffff747224 */ /* 0x000fe400078e007d */
[----:B------:R-:W-:Y:S02]  /*1b80*/  IMAD.MOV.U32 R115, RZ, RZ, R139 ;  /* 0x000000ffff737224 */ /* 0x000fe400078e008b */
[----:B------:R-:W-:Y:S01]  /*1b90*/  IMAD.MOV.U32 R118, RZ, RZ, R141 ;  /* 0x000000ffff767224 */ /* 0x000fe200078e008d */
[----:B------:R3:W-:Y:S01]  /*1ba0*/  STS.128 [R182+UR8], R100 ;  /* 0x00000064b6007988 */ /* 0x0007e20008000c08 */
[----:B------:R-:W-:Y:S02]  /*1bb0*/  IMAD.MOV.U32 R119, RZ, RZ, R143 ;  /* 0x000000ffff777224 */ /* 0x000fe400078e008f */
[----:B------:R-:W-:-:S02]  /*1bc0*/  IMAD.MOV.U32 R121, RZ, RZ, R131 ;  /* 0x000000ffff797224 */ /* 0x000fc400078e0083 */
[----:B------:R-:W-:Y:S02]  /*1bd0*/  IMAD.MOV.U32 R122, RZ, RZ, R145 ;  /* 0x000000ffff7a7224 */ /* 0x000fe400078e0091 */
[----:B------:R-:W-:Y:S02]  /*1be0*/  IMAD.MOV.U32 R124, RZ, RZ, R133 ;  /* 0x000000ffff7c7224 */ /* 0x000fe400078e0085 */
[----:B------:R-:W-:Y:S02]  /*1bf0*/  IMAD.MOV.U32 R125, RZ, RZ, R135 ;  /* 0x000000ffff7d7224 */ /* 0x000fe400078e0087 */
[----:B------:R-:W-:Y:S01]  /*1c00*/  IMAD.MOV.U32 R127, RZ, RZ, R151 ;  /* 0x000000ffff7f7224 */ /* 0x000fe200078e0097 */
[----:B---3--:R-:W-:Y:S01]  /*1c10*/  MOV R100, R132 ;  /* 0x0000008400647202 */ /* 0x008fe20000000f00 */
[----:B------:R-:W-:Y:S01]  /*1c20*/  IMAD.MOV.U32 R101, RZ, RZ, R134 ;  /* 0x000000ffff657224 */ /* 0x000fe200078e0086 */
[----:B------:R-:W-:Y:S01]  /*1c30*/  MOV R103, R150 ;  /* 0x0000009600677202 */ /* 0x000fe20000000f00 */
[----:B------:R-:W-:Y:S01]  /*1c40*/  IMAD.MOV.U32 R102, RZ, RZ, R148 ;  /* 0x000000ffff667224 */ /* 0x000fe200078e0094 */
[----:B------:R-:W-:Y:S04]  /*1c50*/  STS.128 [R182+UR8+0x1000], R104 ;  /* 0x00100068b6007988 */ /* 0x000fe80008000c08 */
[----:B------:R-:W-:Y:S04]  /*1c60*/  STS.128 [R182+UR8+0x2000], R108 ;  /* 0x0020006cb6007988 */ /* 0x000fe80008000c08 */
[----:B------:R-:W-:Y:S04]  /*1c70*/  STS.128 [R182+UR8+0x3000], R100 ;  /* 0x00300064b6007988 */ /* 0x000fe80008000c08 */
[----:B------:R-:W-:Y:S04]  /*1c80*/  STS.128 [R183+UR8], R112 ;  /* 0x00000070b7007988 */ /* 0x000fe80008000c08 */
[----:B------:R-:W-:Y:S04]  /*1c90*/  STS.128 [R183+UR8+0x1000], R116 ;  /* 0x00100074b7007988 */ /* 0x000fe80008000c08 */
[----:B------:R-:W-:Y:S04]  /*1ca0*/  STS.128 [R183+UR8+0x2000], R120 ;  /* 0x00200078b7007988 */ /* 0x000fe80008000c08 */
[----:B------:R-:W-:Y:S01]  /*1cb0*/  STS.128 [R183+UR8+0x3000], R124 ;  /* 0x0030007cb7007988 */ /* 0x000fe20008000c08 */
[----:B------:R-:W-:Y:S06]  /*1cc0*/  BAR.SYNC.DEFER_BLOCKING 0x0 ;  /* 0x0000000000007b1d */ /* 0x000fec0000010000 */
[----:B------:R-:W3:Y:S04]  /*1cd0*/  LDS.128 R100, [R0+UR8] ;  /* 0x0000000800647984 */ /* 0x000ee80008000c00 */
[----:B------:R-:W4:Y:S04]  /*1ce0*/  LDS.128 R104, [R0+UR8+0x200] ;  /* 0x0002000800687984 */ /* 0x000f280008000c00 */
[----:B------:R-:W5:Y:S04]  /*1cf0*/  LDS.128 R108, [R0+UR8+0x400] ;  /* 0x00040008006c7984 */ /* 0x000f680008000c00 */
[----:B------:R-:W5:Y:S04]  /*1d00*/  LDS.128 R112, [R0+UR8+0x600] ;  /* 0x0006000800707984 */ /* 0x000f680008000c00 */
[----:B0-----:R-:W-:Y:S04]  /*1d10*/  STG.E desc[UR10][R174.64], R28 ;  /* 0x0000001cae007986 */ /* 0x001fe8000c10190a */
[----:B------:R-:W-:Y:S04]  /*1d20*/  STG.E desc[UR10][R174.64+0x80], R30 ;  /* 0x0000801eae007986 */ /* 0x000fe8000c10190a */
[----:B-1----:R-:W-:Y:S04]  /*1d30*/  STG.E desc[UR10][R174.64+0x100], R64 ;  /* 0x00010040ae007986 */ /* 0x002fe8000c10190a */
[----:B------:R-:W-:Y:S04]  /*1d40*/  STG.E desc[UR10][R174.64+0x180], R66 ;  /* 0x00018042ae007986 */ /* 0x000fe8000c10190a */
[----:B--2---:R-:W-:Y:S04]  /*1d50*/  STG.E desc[UR10][R174.64+0x200], R96 ;  /* 0x00020060ae007986 */ /* 0x004fe8000c10190a */
[----:B------:R-:W-:Y:S04]  /*1d60*/  STG.E desc[UR10][R174.64+0x280], R98 ;  /* 0x00028062ae007986 */ /* 0x000fe8000c10190a */
[----:B---3--:R-:W-:Y:S04]  /*1d70*/  STG.E desc[UR10][R174.64+0x300], R100 ;  /* 0x00030064ae007986 */ /* 0x008fe8000c10190a */
[----:B------:R-:W-:Y:S04]  /*1d80*/  STG.E desc[UR10][R174.64+0x380], R102 ;  /* 0x00038066ae007986 */ /* 0x000fe8000c10190a */
        /* <DEDUP_REMOVED lines=14> */
[----:B----4-:R-:W-:Y:S04]  /*1e70*/  STG.E desc[UR10][R178.64+0x300], R104 ;  /* 0x00030068b2007986 */ /* 0x010fe8000c10190a */
[----:B------:R-:W-:Y:S04]  /*1e80*/  STG.E desc[UR10][R178.64+0x380], R106 ;  /* 0x0003806ab2007986 */ /* 0x000fe8000c10190a */
[----:B------:R-:W0:Y:S04]  /*1e90*/  LDS.128 R28, [R0+UR8+0x800] ;  /* 0x00080008001c7984 */ /* 0x000e280008000c00 */
        /* <DEDUP_REMOVED lines=14> */
[----:B-----5:R-:W-:Y:S04]  /*1f80*/  STG.E desc[UR10][R172.64+0x300], R108 ;  /* 0x0003006cac007986 */ /* 0x020fe8000c10190a */
[----:B------:R-:W-:Y:S04]  /*1f90*/  STG.E desc[UR10][R172.64+0x380], R110 ;  /* 0x0003806eac007986 */ /* 0x000fe8000c10190a */
[----:B------:R-:W1:Y:S04]  /*1fa0*/  LDS.128 R32, [R0+UR8+0xa00] ;  /* 0x000a000800207984 */ /* 0x000e680008000c00 */
        /* <DEDUP_REMOVED lines=16> */
[----:B------:R-:W2:Y:S04]  /*20b0*/  LDS.128 R24, [R0+UR8+0xc00] ;  /* 0x000c000800187984 */ /* 0x000ea80008000c00 */
[----:B------:R-:W-:Y:S04]  /*20c0*/  STG.E desc[UR10][R166.64], R21 ;  /* 0x00000015a6007986 */ /* 0x000fe8000c10190a */
[----:B------:R-:W-:Y:S04]  /*20d0*/  STG.E desc[UR10][R166.64+0x80], R23 ;  /* 0x00008017a6007986 */ /* 0x000fe8000c10190a */
[----:B------:R-:W3:Y:S04]  /*20e0*/  LDS.128 R20, [R0+UR8+0xe00] ;  /* 0x000e000800147984 */ /* 0x000ee80008000c00 */
        /* <DEDUP_REMOVED lines=12> */
[----:B0-----:R-:W-:Y:S04]  /*21b0*/  STG.E desc[UR10][R164.64+0x300], R28 ;  /* 0x0003001ca4007986 */ /* 0x001fe8000c10190a */
        /* <DEDUP_REMOVED lines=15> */
[----:B-1----:R-:W-:Y:S04]  /*22b0*/  STG.E desc[UR10][R162.64+0x300], R32 ;  /* 0x00030020a2007986 */ /* 0x002fe8000c10190a */
        /* <DEDUP_REMOVED lines=15> */
[----:B--2---:R-:W-:Y:S04]  /*23b0*/  STG.E desc[UR10][R158.64+0x300], R24 ;  /* 0x000300189e007986 */ /* 0x004fe8000c10190a */
        /* <DEDUP_REMOVED lines=24> */
[----:B------:R-:W-:Y:S01]  /*2540*/  STG.E desc[UR10][R2.64+0x380], R23 ;  /* 0x0003801702007986 */ /* 0x000fe2000c10190a */
[----:B------:R-:W-:Y:S05]  /*2550*/  EXIT ;  /* 0x000000000000794d */ /* 0x000fea0003800000 */
.L_x_0:
[----:B------:R-:W-:-:S00]  /*2560*/  BRA `(.L_x_0) ;  /* 0xfffffffc00fc7947 */ /* 0x000fc0000383ffff */
[----:B------:R-:W-:-:S00]  /*2570*/  NOP ;  /* 0x0000000000007918 */ /* 0x000fc00000000000 */
        /* <DEDUP_REMOVED lines=8> */
.L_x_1:


//--------------------- .nv.shared.gluon_mma      --------------------------
	.section	.nv.shared.gluon_mma,"aw",@nobits
	.sectionflags	@""
	.align	16
	.zero		1024


//--------------------- .nv.shared.reserved.0     --------------------------
	.section	.nv.shared.reserved.0,"aw",@nobits
	.weak		__nv_reservedSMEM_offset_0_alias
	.size		__nv_reservedSMEM_offset_0_alias, 0, 0
	.other		__nv_reservedSMEM_offset_0_alias,@"STO_CUDA_RESERVED_SHARED STV_DEFAULT"
__nv_reservedSMEM_offset_0_alias:
	.zero		0


//--------------------- .nv.constant0.gluon_mma   --------------------------
	.section	.nv.constant0.gluon_mma,"a",@progbits
	.sectionflags	@""
	.align	4
.nv.constant0.gluon_mma:
	.zero		568


//--------------------- SYMBOLS --------------------------

	.type		.nv.reservedSmem.offset0,@object
	.size		.nv.reservedSmem.offset0,0x4
